//
// Generated by NVIDIA NVVM Compiler
//
// Compiler Build ID: CL-36424714
// Cuda compilation tools, release 13.0, V13.0.88
// Based on NVVM 20.0.0
//

.version 9.0
.target sm_100
.address_size 64

	// .globl	_Z6set_idPjS_S_S_

.visible .entry _Z6set_idPjS_S_S_(
	.param .u64 .ptr .align 1 _Z6set_idPjS_S_S__param_0,
	.param .u64 .ptr .align 1 _Z6set_idPjS_S_S__param_1,
	.param .u64 .ptr .align 1 _Z6set_idPjS_S_S__param_2,
	.param .u64 .ptr .align 1 _Z6set_idPjS_S_S__param_3
)
{
	.reg .b32 	%r<6>;
	.reg .b64 	%rd<14>;

	ld.param.u64 	%rd1, [_Z6set_idPjS_S_S__param_0];
	ld.param.u64 	%rd2, [_Z6set_idPjS_S_S__param_1];
	ld.param.u64 	%rd3, [_Z6set_idPjS_S_S__param_2];
	ld.param.u64 	%rd4, [_Z6set_idPjS_S_S__param_3];
	cvta.to.global.u64 	%rd5, %rd3;
	cvta.to.global.u64 	%rd6, %rd2;
	cvta.to.global.u64 	%rd7, %rd1;
	cvta.to.global.u64 	%rd8, %rd4;
	mov.u32 	%r1, %ctaid.x;
	mov.u32 	%r2, %ntid.x;
	mov.u32 	%r3, %tid.x;
	mad.lo.s32 	%r4, %r1, %r2, %r3;
	mul.wide.u32 	%rd9, %r4, 4;
	add.s64 	%rd10, %rd8, %rd9;
	st.global.u32 	[%rd10], %r4;
	add.s64 	%rd11, %rd7, %rd9;
	st.global.u32 	[%rd11], %r1;
	add.s64 	%rd12, %rd6, %rd9;
	st.global.u32 	[%rd12], %r3;
	shr.u32 	%r5, %r3, 5;
	add.s64 	%rd13, %rd5, %rd9;
	st.global.u32 	[%rd13], %r5;
	ret;

}


// ===== COMPILED SASS (sm_100) =====

	.target	sm_100

	.elftype	@"ET_EXEC"


//--------------------- .note.nv.tkinfo           --------------------------
	.section	.note.nv.tkinfo,"",@"SHT_NOTE"
	.sectionflags	@"SHF_NOTE_NV_TKINFO"
	.tkinfo
        /*0018*/ 	.word	0x00000002
        /*0030*/ 	.string	""
        /*0030*/ 	.string	"ptxas"
        /*0030*/ 	.string	"Cuda compilation tools, release 13.0, V13.0.88"
        /*0030*/ 	.string	"Build cuda_13.0.r13.0/compiler.36424714_0"
        /*0030*/ 	.string	"-arch sm_100 -m 64 "



//--------------------- .note.nv.cuinfo           --------------------------
	.section	.note.nv.cuinfo,"",@"SHT_NOTE"
	.sectionflags	@"SHF_NOTE_NV_CUINFO"
        /*0018*/ 	.short	0x0002
        /*001a*/ 	.short	0x0064
        /*001c*/ 	.short	0x0082
	.zero		2


//--------------------- .nv.info                  --------------------------
	.section	.nv.info,"",@"SHT_CUDA_INFO"
	.align	4


	//----- nvinfo : EIATTR_REGCOUNT
	.align		4
        /*0000*/ 	.byte	0x04, 0x2f
        /*0002*/ 	.short	(.L_1 - .L_0)
	.align		4
.L_0:
        /*0004*/ 	.word	index@(_Z6set_idPjS_S_S_)
        /*0008*/ 	.word	0x00000012


	//----- nvinfo : EIATTR_FRAME_SIZE
	.align		4
.L_1:
        /*000c*/ 	.byte	0x04, 0x11
        /*000e*/ 	.short	(.L_3 - .L_2)
	.align		4
.L_2:
        /*0010*/ 	.word	index@(_Z6set_idPjS_S_S_)
        /*0014*/ 	.word	0x00000000


	//----- nvinfo : EIATTR_MIN_STACK_SIZE
	.align		4
.L_3:
        /*0018*/ 	.byte	0x04, 0x12
        /*001a*/ 	.short	(.L_5 - .L_4)
	.align		4
.L_4:
        /*001c*/ 	.word	index@(_Z6set_idPjS_S_S_)
        /*0020*/ 	.word	0x00000000
.L_5:


//--------------------- .nv.compat                --------------------------
	.section	.nv.compat,"",@"SHT_CUDA_COMPAT_INFO"
	.align	4
        /*0000*/ 	.byte	0x02, 0x09, 0x00, 0x00, 0x02, 0x02, 0x01, 0x00, 0x02, 0x05, 0x05, 0x00, 0x03, 0x07, 0x01, 0x01
        /*0010*/ 	.byte	0x02, 0x03, 0x00, 0x00, 0x02, 0x06, 0x01, 0x00, 0x04, 0x0b, 0x08, 0x00, 0x09, 0x00, 0x00, 0x00
        /*0020*/ 	.byte	0x00, 0x00, 0x00, 0x00


//--------------------- .nv.info._Z6set_idPjS_S_S_ --------------------------
	.section	.nv.info._Z6set_idPjS_S_S_,"",@"SHT_CUDA_INFO"
	.sectionflags	@""
	.align	4


	//----- nvinfo : EIATTR_CUDA_API_VERSION
	.align		4
        /*0000*/ 	.byte	0x04, 0x37
        /*0002*/ 	.short	(.L_7 - .L_6)
.L_6:
        /*0004*/ 	.word	0x00000082


	//----- nvinfo : EIATTR_KPARAM_INFO
	.align		4
.L_7:
        /*0008*/ 	.byte	0x04, 0x17
        /*000a*/ 	.short	(.L_9 - .L_8)
.L_8:
        /*000c*/ 	.word	0x00000000
        /*0010*/ 	.short	0x0003
        /*0012*/ 	.short	0x0018
        /*0014*/ 	.byte	0x00, 0xf5, 0x21, 0x00


	//----- nvinfo : EIATTR_KPARAM_INFO
	.align		4
.L_9:
        /*0018*/ 	.byte	0x04, 0x17
        /*001a*/ 	.short	(.L_11 - .L_10)
.L_10:
        /*001c*/ 	.word	0x00000000
        /*0020*/ 	.short	0x0002
        /*0022*/ 	.short	0x0010
        /*0024*/ 	.byte	0x00, 0xf5, 0x21, 0x00


	//----- nvinfo : EIATTR_KPARAM_INFO
	.align		4
.L_11:
        /*0028*/ 	.byte	0x04, 0x17
        /*002a*/ 	.short	(.L_13 - .L_12)
.L_12:
        /*002c*/ 	.word	0x00000000
        /*0030*/ 	.short	0x0001
        /*0032*/ 	.short	0x0008
        /*0034*/ 	.byte	0x00, 0xf5, 0x21, 0x00


	//----- nvinfo : EIATTR_KPARAM_INFO
	.align		4
.L_13:
        /*0038*/ 	.byte	0x04, 0x17
        /*003a*/ 	.short	(.L_15 - .L_14)
.L_14:
        /*003c*/ 	.word	0x00000000
        /*0040*/ 	.short	0x0000
        /*0042*/ 	.short	0x0000
        /*0044*/ 	.byte	0x00, 0xf5, 0x21, 0x00


	//----- nvinfo : EIATTR_SPARSE_MMA_MASK
	.align		4
.L_15:
        /*0048*/ 	.byte	0x03, 0x50
        /*004a*/ 	.short	0x0000


	//----- nvinfo : EIATTR_MAXREG_COUNT
	.align		4
        /*004c*/ 	.byte	0x03, 0x1b
        /*004e*/ 	.short	0x00ff


	//----- nvinfo : EIATTR_MERCURY_ISA_VERSION
	.align		4
        /*0050*/ 	.byte	0x03, 0x5f
        /*0052*/ 	.short	0x0101


	//----- nvinfo : EIATTR_VRC_CTA_INIT_COUNT
	.align		4
        /*0054*/ 	.byte	0x02, 0x4a
	.zero		1
	.zero		1


	//----- nvinfo : EIATTR_EXIT_INSTR_OFFSETS
	.align		4
        /*0058*/ 	.byte	0x04, 0x1c
        /*005a*/ 	.short	(.L_17 - .L_16)


	//   ....[0]....
.L_16:
        /*005c*/ 	.word	0x00000130


	//----- nvinfo : EIATTR_CBANK_PARAM_SIZE
	.align		4
.L_17:
        /*0060*/ 	.byte	0x03, 0x19
        /*0062*/ 	.short	0x0020


	//----- nvinfo : EIATTR_PARAM_CBANK
	.align		4
        /*0064*/ 	.byte	0x04, 0x0a
        /*0066*/ 	.short	(.L_19 - .L_18)
	.align		4
.L_18:
        /*0068*/ 	.word	index@(.nv.constant0._Z6set_idPjS_S_S_)
        /*006c*/ 	.short	0x0380
        /*006e*/ 	.short	0x0020


	//----- nvinfo : EIATTR_SW_WAR
	.align		4
.L_19:
        /*0070*/ 	.byte	0x04, 0x36
        /*0072*/ 	.short	(.L_21 - .L_20)
.L_20:
        /*0074*/ 	.word	0x00000008
.L_21:


//--------------------- .nv.callgraph             --------------------------
	.section	.nv.callgraph,"",@"SHT_CUDA_CALLGRAPH"
	.align	4
	.sectionentsize	8
	.align		4
        /*0000*/ 	.word	0x00000000
	.align		4
        /*0004*/ 	.word	0xffffffff
	.align		4
        /*0008*/ 	.word	0x00000000
	.align		4
        /*000c*/ 	.word	0xfffffffe
	.align		4
        /*0010*/ 	.word	0x00000000
	.align		4
        /*0014*/ 	.word	0xfffffffd
	.align		4
        /*0018*/ 	.word	0x00000000
	.align		4
        /*001c*/ 	.word	0xfffffffc


//--------------------- .text._Z6set_idPjS_S_S_   --------------------------
	.section	.text._Z6set_idPjS_S_S_,"ax",@progbits
	.align	128
        .global         _Z6set_idPjS_S_S_
        .type           _Z6set_idPjS_S_S_,@function
        .size           _Z6set_idPjS_S_S_,(.L_x_1 - _Z6set_idPjS_S_S_)
        .other          _Z6set_idPjS_S_S_,@"STO_CUDA_ENTRY STV_DEFAULT"
_Z6set_idPjS_S_S_:
.text._Z6set_idPjS_S_S_:
[----:B------:R-:W-:Y:S01]  /*0000*/  LDC R1, c[0x0][0x37c] ;  /* 0x0000df00ff017b82 */ /* 0x000fe20000000800 */
[----:B------:R-:W0:Y:S07]  /*0010*/  S2R R15, SR_CTAID.X ;  /* 0x00000000000f7919 */ /* 0x000e2e0000002500 */
[----:B------:R-:W1:Y:S01]  /*0020*/  LDC.64 R2, c[0x0][0x398] ;  /* 0x0000e600ff027b82 */ /* 0x000e620000000a00 */
[----:B------:R-:W0:Y:S01]  /*0030*/  LDCU UR6, c[0x0][0x360] ;  /* 0x00006c00ff0677ac */ /* 0x000e220008000800 */
[----:B------:R-:W0:Y:S01]  /*0040*/  S2R R0, SR_TID.X ;  /* 0x0000000000007919 */ /* 0x000e220000002100 */
[----:B------:R-:W2:Y:S05]  /*0050*/  LDCU.64 UR4, c[0x0][0x358] ;  /* 0x00006b00ff0477ac */ /* 0x000eaa0008000a00 */
[----:B------:R-:W3:Y:S08]  /*0060*/  LDC.64 R4, c[0x0][0x380] ;  /* 0x0000e000ff047b82 */ /* 0x000ef00000000a00 */
[----:B------:R-:W4:Y:S08]  /*0070*/  LDC.64 R6, c[0x0][0x388] ;  /* 0x0000e200ff067b82 */ /* 0x000f300000000a00 */
[----:B------:R-:W5:Y:S01]  /*0080*/  LDC.64 R8, c[0x0][0x390] ;  /* 0x0000e400ff087b82 */ /* 0x000f620000000a00 */
[--C-:B0-----:R-:W-:Y:S01]  /*0090*/  IMAD R11, R15, UR6, R0.reuse ;  /* 0x000000060f0b7c24 */ /* 0x101fe2000f8e0200 */
[----:B------:R-:W-:-:S03]  /*00a0*/  SHF.R.U32.HI R13, RZ, 0x5, R0 ;  /* 0x00000005ff0d7819 */ /* 0x000fc60000011600 */
[----:B-1----:R-:W-:-:S04]  /*00b0*/  IMAD.WIDE.U32 R2, R11, 0x4, R2 ;  /* 0x000000040b027825 */ /* 0x002fc800078e0002 */
[C---:B---3--:R-:W-:Y:S01]  /*00c0*/  IMAD.WIDE.U32 R4, R11.reuse, 0x4, R4 ;  /* 0x000000040b047825 */ /* 0x048fe200078e0004 */
[----:B--2---:R-:W-:Y:S03]  /*00d0*/  STG.E desc[UR4][R2.64], R11 ;  /* 0x0000000b02007986 */ /* 0x004fe6000c101904 */
[C---:B----4-:R-:W-:Y:S01]  /*00e0*/  IMAD.WIDE.U32 R6, R11.reuse, 0x4, R6 ;  /* 0x000000040b067825 */ /* 0x050fe200078e0006 */
[----:B------:R-:W-:Y:S03]  /*00f0*/  STG.E desc[UR4][R4.64], R15 ;  /* 0x0000000f04007986 */ /* 0x000fe6000c101904 */
[----:B-----5:R-:W-:Y:S01]  /*0100*/  IMAD.WIDE.U32 R8, R11, 0x4, R8 ;  /* 0x000000040b087825 */ /* 0x020fe200078e0008 */
[----:B------:R-:W-:Y:S04]  /*0110*/  STG.E desc[UR4][R6.64], R0 ;  /* 0x0000000006007986 */ /* 0x000fe8000c101904 */
[----:B------:R-:W-:Y:S01]  /*0120*/  STG.E desc[UR4][R8.64], R13 ;  /* 0x0000000d08007986 */ /* 0x000fe2000c101904 */
[----:B------:R-:W-:Y:S05]  /*0130*/  EXIT ;  /* 0x000000000000794d */ /* 0x000fea0003800000 */
.L_x_0:
[----:B------:R-:W-:-:S00]  /*0140*/  BRA `(.L_x_0) ;  /* 0xfffffffc00fc7947 */ /* 0x000fc0000383ffff */
[----:B------:R-:W-:-:S00]  /*0150*/  NOP ;  /* 0x0000000000007918 */ /* 0x000fc00000000000 */
        /* <DEDUP_REMOVED lines=10> */
.L_x_1:


//--------------------- .nv.shared.reserved.0     --------------------------
	.section	.nv.shared.reserved.0,"aw",@nobits
	.weak		__nv_reservedSMEM_offset_0_alias
	.size		__nv_reservedSMEM_offset_0_alias, 0, 64
	.other		__nv_reservedSMEM_offset_0_alias,@"STO_CUDA_RESERVED_SHARED STV_DEFAULT"
__nv_reservedSMEM_offset_0_alias:
	.zero		0
	.zero		64


//--------------------- .nv.constant0._Z6set_idPjS_S_S_ --------------------------
	.section	.nv.constant0._Z6set_idPjS_S_S_,"a",@progbits
	.sectionflags	@""
	.align	4
.nv.constant0._Z6set_idPjS_S_S_:
	.zero		928


//--------------------- SYMBOLS --------------------------

	.type		.nv.reservedSmem.offset0,@object
	.size		.nv.reservedSmem.offset0,0x4
